//
// Generated by NVIDIA NVVM Compiler
//
// Compiler Build ID: CL-36424714
// Cuda compilation tools, release 13.0, V13.0.88
// Based on NVVM 20.0.0
//

.version 9.0
.target sm_100
.address_size 64

	// .globl	_Z10check_hashPPcS0_iS0_i
.extern .func  (.param .b32 func_retval0) vprintf
(
	.param .b64 vprintf_param_0,
	.param .b64 vprintf_param_1
)
;
.global .align 1 .b8 $str[69] = {27, 91, 51, 50, 109, 91, 43, 93, 32, 70, 79, 85, 78, 68, 32, 27, 91, 51, 51, 59, 49, 109, 37, 115, 27, 91, 48, 59, 51, 50, 109, 32, 102, 111, 114, 32, 104, 97, 115, 104, 32, 37, 115, 32, 40, 115, 104, 97, 100, 111, 119, 95, 105, 110, 100, 101, 120, 32, 61, 32, 37, 100, 41, 10, 27, 91, 48, 109};

.visible .entry _Z10check_hashPPcS0_iS0_i(
	.param .u64 .ptr .align 1 _Z10check_hashPPcS0_iS0_i_param_0,
	.param .u64 .ptr .align 1 _Z10check_hashPPcS0_iS0_i_param_1,
	.param .u32 _Z10check_hashPPcS0_iS0_i_param_2,
	.param .u64 .ptr .align 1 _Z10check_hashPPcS0_iS0_i_param_3,
	.param .u32 _Z10check_hashPPcS0_iS0_i_param_4
)
{
	.local .align 8 .b8 	__local_depot0[24];
	.reg .b64 	%SP;
	.reg .b64 	%SPL;
	.reg .pred 	%p<19>;
	.reg .b16 	%rs<13>;
	.reg .b32 	%r<17>;
	.reg .b64 	%rd<23>;

	mov.u64 	%SPL, __local_depot0;
	cvta.local.u64 	%SP, %SPL;
	ld.param.u64 	%rd6, [_Z10check_hashPPcS0_iS0_i_param_0];
	ld.param.u64 	%rd7, [_Z10check_hashPPcS0_iS0_i_param_1];
	ld.param.u32 	%r6, [_Z10check_hashPPcS0_iS0_i_param_2];
	ld.param.u64 	%rd8, [_Z10check_hashPPcS0_iS0_i_param_3];
	ld.param.u32 	%r7, [_Z10check_hashPPcS0_iS0_i_param_4];
	mov.u32 	%r8, %ctaid.x;
	mov.u32 	%r9, %ntid.x;
	mov.u32 	%r10, %tid.x;
	mad.lo.s32 	%r1, %r8, %r9, %r10;
	setp.ge.s32 	%p1, %r1, %r7;
	@%p1 bra 	$L__BB0_14;
	cvta.to.global.u64 	%rd9, %rd8;
	mul.wide.s32 	%rd10, %r1, 8;
	add.s64 	%rd11, %rd9, %rd10;
	ld.global.u64 	%rd1, [%rd11];
	setp.lt.s32 	%p2, %r6, 1;
	@%p2 bra 	$L__BB0_14;
	cvta.to.global.u64 	%rd2, %rd7;
	mov.b32 	%r15, 0;
$L__BB0_3:
	mul.wide.u32 	%rd12, %r15, 8;
	add.s64 	%rd13, %rd2, %rd12;
	ld.global.u64 	%rd3, [%rd13];
	mov.b32 	%r16, 0;
	bra.uni 	$L__BB0_9;
$L__BB0_4:
	ld.u8 	%rs1, [%rd4+1];
	setp.eq.s16 	%p10, %rs1, 0;
	@%p10 bra 	$L__BB0_6;
	ld.u8 	%rs11, [%rd5+1];
	bra.uni 	$L__BB0_7;
$L__BB0_6:
	ld.u8 	%rs11, [%rd5+1];
	setp.eq.s16 	%p11, %rs11, 0;
	@%p11 bra 	$L__BB0_15;
$L__BB0_7:
	setp.eq.s16 	%p12, %rs1, 0;
	setp.ne.s16 	%p13, %rs1, %rs11;
	setp.eq.s16 	%p14, %rs11, 0;
	or.pred  	%p15, %p14, %p12;
	or.pred  	%p16, %p15, %p13;
	@%p16 bra 	$L__BB0_13;
	add.s32 	%r16, %r16, 2;
	setp.eq.s32 	%p17, %r16, 50;
	@%p17 bra 	$L__BB0_15;
$L__BB0_9:
	cvt.u64.u32 	%rd14, %r16;
	add.s64 	%rd4, %rd1, %rd14;
	ld.u8 	%rs5, [%rd4];
	setp.eq.s16 	%p3, %rs5, 0;
	add.s64 	%rd5, %rd3, %rd14;
	@%p3 bra 	$L__BB0_11;
	ld.u8 	%rs12, [%rd5];
	bra.uni 	$L__BB0_12;
$L__BB0_11:
	ld.u8 	%rs12, [%rd5];
	setp.eq.s16 	%p4, %rs12, 0;
	@%p4 bra 	$L__BB0_15;
$L__BB0_12:
	setp.eq.s16 	%p5, %rs5, 0;
	setp.ne.s16 	%p6, %rs5, %rs12;
	setp.eq.s16 	%p7, %rs12, 0;
	or.pred  	%p8, %p7, %p5;
	or.pred  	%p9, %p8, %p6;
	@%p9 bra 	$L__BB0_13;
	bra.uni 	$L__BB0_4;
$L__BB0_13:
	add.s32 	%r15, %r15, 1;
	setp.ne.s32 	%p18, %r15, %r6;
	@%p18 bra 	$L__BB0_3;
$L__BB0_14:
	ret;
$L__BB0_15:
	add.u64 	%rd15, %SP, 0;
	add.u64 	%rd16, %SPL, 0;
	cvta.to.global.u64 	%rd17, %rd6;
	add.s64 	%rd19, %rd17, %rd12;
	ld.global.u64 	%rd20, [%rd19];
	st.local.u64 	[%rd16], %rd20;
	st.local.u64 	[%rd16+8], %rd1;
	st.local.u32 	[%rd16+16], %r1;
	mov.u64 	%rd21, $str;
	cvta.global.u64 	%rd22, %rd21;
	{ // callseq 0, 0
	.param .b64 param0;
	st.param.b64 	[param0], %rd22;
	.param .b64 param1;
	st.param.b64 	[param1], %rd15;
	.param .b32 retval0;
	call.uni (retval0), 
	vprintf, 
	(
	param0, 
	param1
	);
	ld.param.b32 	%r13, [retval0];
	} // callseq 0
	bra.uni 	$L__BB0_14;

}


// ===== COMPILED SASS (sm_100) =====

	.target	sm_100

	.elftype	@"ET_EXEC"


//--------------------- .note.nv.tkinfo           --------------------------
	.section	.note.nv.tkinfo,"",@"SHT_NOTE"
	.sectionflags	@"SHF_NOTE_NV_TKINFO"
	.tkinfo
        /*0018*/ 	.word	0x00000002
        /*0030*/ 	.string	""
        /*0030*/ 	.string	"ptxas"
        /*0030*/ 	.string	"Cuda compilation tools, release 13.0, V13.0.88"
        /*0030*/ 	.string	"Build cuda_13.0.r13.0/compiler.36424714_0"
        /*0030*/ 	.string	"-arch sm_100 -m 64 "



//--------------------- .note.nv.cuinfo           --------------------------
	.section	.note.nv.cuinfo,"",@"SHT_NOTE"
	.sectionflags	@"SHF_NOTE_NV_CUINFO"
        /*0018*/ 	.short	0x0002
        /*001a*/ 	.short	0x0064
        /*001c*/ 	.short	0x0082
	.zero		2


//--------------------- .nv.info                  --------------------------
	.section	.nv.info,"",@"SHT_CUDA_INFO"
	.align	4


	//----- nvinfo : EIATTR_REGCOUNT
	.align		4
        /*0000*/ 	.byte	0x04, 0x2f
        /*0002*/ 	.short	(.L_2 - .L_1)
	.align		4
.L_1:
        /*0004*/ 	.word	index@(_Z10check_hashPPcS0_iS0_i)
        /*0008*/ 	.word	0x00000018


	//----- nvinfo : EIATTR_FRAME_SIZE
	.align		4
.L_2:
        /*000c*/ 	.byte	0x04, 0x11
        /*000e*/ 	.short	(.L_4 - .L_3)
	.align		4
.L_3:
        /*0010*/ 	.word	index@(_Z10check_hashPPcS0_iS0_i)
        /*0014*/ 	.word	0x00000018


	//----- nvinfo : EIATTR_MIN_STACK_SIZE
	.align		4
.L_4:
        /*0018*/ 	.byte	0x04, 0x12
        /*001a*/ 	.short	(.L_6 - .L_5)
	.align		4
.L_5:
        /*001c*/ 	.word	index@(_Z10check_hashPPcS0_iS0_i)
        /*0020*/ 	.word	0x00000018
.L_6:


//--------------------- .nv.compat                --------------------------
	.section	.nv.compat,"",@"SHT_CUDA_COMPAT_INFO"
	.align	4
        /*0000*/ 	.byte	0x02, 0x09, 0x00, 0x00, 0x02, 0x02, 0x01, 0x00, 0x02, 0x05, 0x05, 0x00, 0x03, 0x07, 0x01, 0x01
        /*0010*/ 	.byte	0x02, 0x03, 0x00, 0x00, 0x02, 0x06, 0x01, 0x00, 0x04, 0x0b, 0x08, 0x00, 0x09, 0x00, 0x00, 0x00
        /*0020*/ 	.byte	0x00, 0x00, 0x00, 0x00


//--------------------- .nv.info._Z10check_hashPPcS0_iS0_i --------------------------
	.section	.nv.info._Z10check_hashPPcS0_iS0_i,"",@"SHT_CUDA_INFO"
	.sectionflags	@""
	.align	4


	//----- nvinfo : EIATTR_CUDA_API_VERSION
	.align		4
        /*0000*/ 	.byte	0x04, 0x37
        /*0002*/ 	.short	(.L_8 - .L_7)
.L_7:
        /*0004*/ 	.word	0x00000082


	//----- nvinfo : EIATTR_KPARAM_INFO
	.align		4
.L_8:
        /*0008*/ 	.byte	0x04, 0x17
        /*000a*/ 	.short	(.L_10 - .L_9)
.L_9:
        /*000c*/ 	.word	0x00000000
        /*0010*/ 	.short	0x0004
        /*0012*/ 	.short	0x0020
        /*0014*/ 	.byte	0x00, 0xf0, 0x11, 0x00


	//----- nvinfo : EIATTR_KPARAM_INFO
	.align		4
.L_10:
        /*0018*/ 	.byte	0x04, 0x17
        /*001a*/ 	.short	(.L_12 - .L_11)
.L_11:
        /*001c*/ 	.word	0x00000000
        /*0020*/ 	.short	0x0003
        /*0022*/ 	.short	0x0018
        /*0024*/ 	.byte	0x00, 0xf5, 0x21, 0x00


	//----- nvinfo : EIATTR_KPARAM_INFO
	.align		4
.L_12:
        /*0028*/ 	.byte	0x04, 0x17
        /*002a*/ 	.short	(.L_14 - .L_13)
.L_13:
        /*002c*/ 	.word	0x00000000
        /*0030*/ 	.short	0x0002
        /*0032*/ 	.short	0x0010
        /*0034*/ 	.byte	0x00, 0xf0, 0x11, 0x00


	//----- nvinfo : EIATTR_KPARAM_INFO
	.align		4
.L_14:
        /*0038*/ 	.byte	0x04, 0x17
        /*003a*/ 	.short	(.L_16 - .L_15)
.L_15:
        /*003c*/ 	.word	0x00000000
        /*0040*/ 	.short	0x0001
        /*0042*/ 	.short	0x0008
        /*0044*/ 	.byte	0x00, 0xf5, 0x21, 0x00


	//----- nvinfo : EIATTR_KPARAM_INFO
	.align		4
.L_16:
        /*0048*/ 	.byte	0x04, 0x17
        /*004a*/ 	.short	(.L_18 - .L_17)
.L_17:
        /*004c*/ 	.word	0x00000000
        /*0050*/ 	.short	0x0000
        /*0052*/ 	.short	0x0000
        /*0054*/ 	.byte	0x00, 0xf5, 0x21, 0x00


	//----- nvinfo : EIATTR_SPARSE_MMA_MASK
	.align		4
.L_18:
        /*0058*/ 	.byte	0x03, 0x50
        /*005a*/ 	.short	0x0000


	//----- nvinfo : EIATTR_MAXREG_COUNT
	.align		4
        /*005c*/ 	.byte	0x03, 0x1b
        /*005e*/ 	.short	0x00ff


	//----- nvinfo : EIATTR_EXTERNS
	.align		4
        /*0060*/ 	.byte	0x04, 0x0f
        /*0062*/ 	.short	(.L_20 - .L_19)


	//   ....[0]....
	.align		4
.L_19:
        /*0064*/ 	.word	index@(vprintf)


	//----- nvinfo : EIATTR_MERCURY_ISA_VERSION
	.align		4
.L_20:
        /*0068*/ 	.byte	0x03, 0x5f
        /*006a*/ 	.short	0x0101


	//----- nvinfo : EIATTR_VRC_CTA_INIT_COUNT
	.align		4
        /*006c*/ 	.byte	0x02, 0x4a
	.zero		1
	.zero		1


	//----- nvinfo : EIATTR_SYSCALL_OFFSETS
	.align		4
        /*0070*/ 	.byte	0x04, 0x46
        /*0072*/ 	.short	(.L_22 - .L_21)


	//   ....[0]....
.L_21:
        /*0074*/ 	.word	0x000004d0


	//----- nvinfo : EIATTR_EXIT_INSTR_OFFSETS
	.align		4
.L_22:
        /*0078*/ 	.byte	0x04, 0x1c
        /*007a*/ 	.short	(.L_24 - .L_23)


	//   ....[0]....
.L_23:
        /*007c*/ 	.word	0x000000c0


	//   ....[1]....
        /*0080*/ 	.word	0x000000f0


	//   ....[2]....
        /*0084*/ 	.word	0x000004e0


	//   ....[3]....
        /*0088*/ 	.word	0x00000510


	//----- nvinfo : EIATTR_CRS_STACK_SIZE
	.align		4
.L_24:
        /*008c*/ 	.byte	0x04, 0x1e
        /*008e*/ 	.short	(.L_26 - .L_25)
.L_25:
        /*0090*/ 	.word	0x00000000


	//----- nvinfo : EIATTR_CBANK_PARAM_SIZE
	.align		4
.L_26:
        /*0094*/ 	.byte	0x03, 0x19
        /*0096*/ 	.short	0x0024


	//----- nvinfo : EIATTR_PARAM_CBANK
	.align		4
        /*0098*/ 	.byte	0x04, 0x0a
        /*009a*/ 	.short	(.L_28 - .L_27)
	.align		4
.L_27:
        /*009c*/ 	.word	index@(.nv.constant0._Z10check_hashPPcS0_iS0_i)
        /*00a0*/ 	.short	0x0380
        /*00a2*/ 	.short	0x0024


	//----- nvinfo : EIATTR_SW_WAR
	.align		4
.L_28:
        /*00a4*/ 	.byte	0x04, 0x36
        /*00a6*/ 	.short	(.L_30 - .L_29)
.L_29:
        /*00a8*/ 	.word	0x00000008
.L_30:


//--------------------- .nv.callgraph             --------------------------
	.section	.nv.callgraph,"",@"SHT_CUDA_CALLGRAPH"
	.align	4
	.sectionentsize	8
	.align		4
        /*0000*/ 	.word	0x00000000
	.align		4
        /*0004*/ 	.word	0xffffffff
	.align		4
        /*0008*/ 	.word	index@(_Z10check_hashPPcS0_iS0_i)
	.align		4
        /*000c*/ 	.word	index@(vprintf)
	.align		4
        /*0010*/ 	.word	0x00000000
	.align		4
        /*0014*/ 	.word	0xfffffffe
	.align		4
        /*0018*/ 	.word	0x00000000
	.align		4
        /*001c*/ 	.word	0xfffffffd
	.align		4
        /*0020*/ 	.word	0x00000000
	.align		4
        /*0024*/ 	.word	0xfffffffc


//--------------------- .nv.constant4             --------------------------
	.section	.nv.constant4,"a",@progbits
	.align	8
	.align		8
.nv.constant4:
        /*0000*/ 	.dword	vprintf
	.align		8
        /*0008*/ 	.dword	$str


//--------------------- .text._Z10check_hashPPcS0_iS0_i --------------------------
	.section	.text._Z10check_hashPPcS0_iS0_i,"ax",@progbits
	.align	128
        .global         _Z10check_hashPPcS0_iS0_i
        .type           _Z10check_hashPPcS0_iS0_i,@function
        .size           _Z10check_hashPPcS0_iS0_i,(.L_x_13 - _Z10check_hashPPcS0_iS0_i)
        .other          _Z10check_hashPPcS0_iS0_i,@"STO_CUDA_ENTRY STV_DEFAULT"
_Z10check_hashPPcS0_iS0_i:
.text._Z10check_hashPPcS0_iS0_i:
[----:B------:R-:W0:Y:S01]  /*0000*/  LDC R1, c[0x0][0x37c] ;  /* 0x0000df00ff017b82 */ /* 0x000e220000000800 */
[----:B------:R-:W1:Y:S01]  /*0010*/  S2R R3, SR_TID.X ;  /* 0x0000000000037919 */ /* 0x000e620000002100 */
[----:B------:R-:W2:Y:S06]  /*0020*/  LDCU UR5, c[0x0][0x2fc] ;  /* 0x00005f80ff0577ac */ /* 0x000eac0008000800 */
[----:B------:R-:W1:Y:S01]  /*0030*/  S2UR UR6, SR_CTAID.X ;  /* 0x00000000000679c3 */ /* 0x000e620000002500 */
[----:B0-----:R-:W-:Y:S01]  /*0040*/  VIADD R1, R1, 0xffffffe8 ;  /* 0xffffffe801017836 */ /* 0x001fe20000000000 */
[----:B------:R-:W0:Y:S01]  /*0050*/  LDCU UR7, c[0x0][0x3a0] ;  /* 0x00007400ff0777ac */ /* 0x000e220008000800 */
[----:B------:R-:W3:Y:S05]  /*0060*/  LDCU UR4, c[0x0][0x2f8] ;  /* 0x00005f00ff0477ac */ /* 0x000eea0008000800 */
[----:B------:R-:W1:Y:S01]  /*0070*/  LDC R0, c[0x0][0x360] ;  /* 0x0000d800ff007b82 */ /* 0x000e620000000800 */
[----:B---3--:R-:W-:-:S05]  /*0080*/  IADD3 R6, P1, PT, R1, UR4, RZ ;  /* 0x0000000401067c10 */ /* 0x008fca000ff3e0ff */
[----:B--2---:R-:W-:Y:S02]  /*0090*/  IMAD.X R7, RZ, RZ, UR5, P1 ;  /* 0x00000005ff077e24 */ /* 0x004fe400088e06ff */
[----:B-1----:R-:W-:-:S05]  /*00a0*/  IMAD R0, R0, UR6, R3 ;  /* 0x0000000600007c24 */ /* 0x002fca000f8e0203 */
[----:B0-----:R-:W-:-:S13]  /*00b0*/  ISETP.GE.AND P0, PT, R0, UR7, PT ;  /* 0x0000000700007c0c */ /* 0x001fda000bf06270 */
[----:B------:R-:W-:Y:S05]  /*00c0*/  @P0 EXIT ;  /* 0x000000000000094d */ /* 0x000fea0003800000 */
[----:B------:R-:W0:Y:S02]  /*00d0*/  LDC R2, c[0x0][0x390] ;  /* 0x0000e400ff027b82 */ /* 0x000e240000000800 */
[----:B0-----:R-:W-:-:S13]  /*00e0*/  ISETP.GE.AND P0, PT, R2, 0x1, PT ;  /* 0x000000010200780c */ /* 0x001fda0003f06270 */
[----:B------:R-:W-:Y:S05]  /*00f0*/  @!P0 EXIT ;  /* 0x000000000000894d */ /* 0x000fea0003800000 */
[----:B------:R-:W0:Y:S01]  /*0100*/  LDC.64 R2, c[0x0][0x398] ;  /* 0x0000e600ff027b82 */ /* 0x000e220000000a00 */
[----:B------:R-:W1:Y:S01]  /*0110*/  LDCU.64 UR36, c[0x0][0x358] ;  /* 0x00006b00ff2477ac */ /* 0x000e620008000a00 */
[----:B0-----:R-:W-:-:S06]  /*0120*/  IMAD.WIDE R2, R0, 0x8, R2 ;  /* 0x0000000800027825 */ /* 0x001fcc00078e0202 */
[----:B-1----:R-:W5:Y:S01]  /*0130*/  LDG.E.64 R2, desc[UR36][R2.64] ;  /* 0x0000002402027981 */ /* 0x002f62000c1e1b00 */
[----:B------:R-:W-:-:S07]  /*0140*/  IMAD.MOV.U32 R13, RZ, RZ, RZ ;  /* 0x000000ffff0d7224 */ /* 0x000fce00078e00ff */
.L_x_11:
[----:B0-----:R-:W0:Y:S01]  /*0150*/  LDC.64 R4, c[0x0][0x388] ;  /* 0x0000e200ff047b82 */ /* 0x001e220000000a00 */
[----:B------:R-:W1:Y:S01]  /*0160*/  LDCU UR4, c[0x0][0x390] ;  /* 0x00007200ff0477ac */ /* 0x000e620008000800 */
[----:B0-----:R-:W-:-:S06]  /*0170*/  IMAD.WIDE.U32 R4, R13, 0x8, R4 ;  /* 0x000000080d047825 */ /* 0x001fcc00078e0004 */
[----:B-----5:R-:W5:Y:S01]  /*0180*/  LDG.E.64 R4, desc[UR36][R4.64] ;  /* 0x0000002404047981 */ /* 0x020f62000c1e1b00 */
[----:B------:R-:W-:Y:S01]  /*0190*/  IMAD.MOV.U32 R17, RZ, RZ, R13 ;  /* 0x000000ffff117224 */ /* 0x000fe200078e000d */
[----:B------:R-:W-:Y:S01]  /*01a0*/  BSSY.RECONVERGENT B8, `(.L_x_0) ;  /* 0x0000035000087945 */ /* 0x000fe20003800200 */
[----:B------:R-:W-:Y:S02]  /*01b0*/  VIADD R13, R13, 0x1 ;  /* 0x000000010d0d7836 */ /* 0x000fe40000000000 */
[----:B------:R-:W-:-:S03]  /*01c0*/  IMAD.MOV.U32 R15, RZ, RZ, RZ ;  /* 0x000000ffff0f7224 */ /* 0x000fc600078e00ff */
[----:B-1----:R-:W-:-:S13]  /*01d0*/  ISETP.NE.AND P1, PT, R13, UR4, PT ;  /* 0x000000040d007c0c */ /* 0x002fda000bf25270 */
.L_x_9:
[----:B------:R-:W-:-:S05]  /*01e0*/  IADD3 R10, P0, PT, R2, R15, RZ ;  /* 0x0000000f020a7210 */ /* 0x000fca0007f1e0ff */
[----:B------:R-:W-:-:S05]  /*01f0*/  IMAD.X R11, RZ, RZ, R3, P0 ;  /* 0x000000ffff0b7224 */ /* 0x000fca00000e0603 */
[----:B------:R-:W2:Y:S01]  /*0200*/  LD.E.U8 R19, desc[UR36][R10.64] ;  /* 0x000000240a137980 */ /* 0x000ea2000c101100 */
[----:B-----5:R-:W-:Y:S01]  /*0210*/  IADD3 R8, P2, PT, R4, R15, RZ ;  /* 0x0000000f04087210 */ /* 0x020fe20007f5e0ff */
[----:B------:R-:W-:Y:S04]  /*0220*/  BSSY.RECONVERGENT B7, `(.L_x_1) ;  /* 0x0000009000077945 */ /* 0x000fe80003800200 */
[----:B0-----:R-:W-:Y:S01]  /*0230*/  IMAD.X R9, RZ, RZ, R5, P2 ;  /* 0x000000ffff097224 */ /* 0x001fe200010e0605 */
[----:B--2---:R-:W-:-:S13]  /*0240*/  ISETP.NE.AND P0, PT, R19, RZ, PT ;  /* 0x000000ff1300720c */ /* 0x004fda0003f05270 */
[----:B------:R-:W-:Y:S05]  /*0250*/  @!P0 BRA `(.L_x_2) ;  /* 0x0000000000088947 */ /* 0x000fea0003800000 */
[----:B------:R0:W5:Y:S01]  /*0260*/  LD.E.U8 R12, desc[UR36][R8.64] ;  /* 0x00000024080c7980 */ /* 0x000162000c101100 */
[----:B------:R-:W-:Y:S05]  /*0270*/  BRA `(.L_x_3) ;  /* 0x00000000000c7947 */ /* 0x000fea0003800000 */
.L_x_2:
[----:B------:R-:W2:Y:S02]  /*0280*/  LD.E.U8 R12, desc[UR36][R8.64] ;  /* 0x00000024080c7980 */ /* 0x000ea4000c101100 */
[----:B--2---:R-:W-:-:S13]  /*0290*/  ISETP.NE.AND P2, PT, R12, RZ, PT ;  /* 0x000000ff0c00720c */ /* 0x004fda0003f45270 */
[----:B------:R-:W-:Y:S05]  /*02a0*/  @!P2 BRA `(.L_x_4) ;  /* 0x000000000058a947 */ /* 0x000fea0003800000 */
.L_x_3:
[----:B------:R-:W-:Y:S05]  /*02b0*/  BSYNC.RECONVERGENT B7 ;  /* 0x0000000000077941 */ /* 0x000fea0003800200 */
.L_x_1:
[----:B-----5:R-:W-:-:S04]  /*02c0*/  PRMT R12, R12, 0x9910, RZ ;  /* 0x000099100c0c7816 */ /* 0x020fc800000000ff */
[----:B------:R-:W-:-:S04]  /*02d0*/  ISETP.EQ.OR P0, PT, R12, RZ, !P0 ;  /* 0x000000ff0c00720c */ /* 0x000fc80004702670 */
[----:B------:R-:W-:-:S13]  /*02e0*/  ISETP.NE.OR P0, PT, R19, R12, P0 ;  /* 0x0000000c1300720c */ /* 0x000fda0000705670 */
[----:B------:R-:W-:Y:S05]  /*02f0*/  @P0 BRA `(.L_x_5) ;  /* 0x00000000007c0947 */ /* 0x000fea0003800000 */
[----:B------:R-:W2:Y:S01]  /*0300*/  LD.E.U8 R11, desc[UR36][R10.64+0x1] ;  /* 0x000001240a0b7980 */ /* 0x000ea2000c101100 */
[----:B------:R-:W-:Y:S01]  /*0310*/  BSSY.RECONVERGENT B6, `(.L_x_6) ;  /* 0x0000008000067945 */ /* 0x000fe20003800200 */
[----:B--2---:R-:W-:-:S13]  /*0320*/  ISETP.NE.AND P0, PT, R11, RZ, PT ;  /* 0x000000ff0b00720c */ /* 0x004fda0003f05270 */
[----:B------:R-:W-:Y:S05]  /*0330*/  @!P0 BRA `(.L_x_7) ;  /* 0x0000000000088947 */ /* 0x000fea0003800000 */
[----:B0-----:R0:W5:Y:S01]  /*0340*/  LD.E.U8 R8, desc[UR36][R8.64+0x1] ;  /* 0x0000012408087980 */ /* 0x001162000c101100 */
[----:B------:R-:W-:Y:S05]  /*0350*/  BRA `(.L_x_8) ;  /* 0x00000000000c7947 */ /* 0x000fea0003800000 */
.L_x_7:
[----:B0-----:R-:W2:Y:S02]  /*0360*/  LD.E.U8 R8, desc[UR36][R8.64+0x1] ;  /* 0x0000012408087980 */ /* 0x001ea4000c101100 */
[----:B--2---:R-:W-:-:S13]  /*0370*/  ISETP.NE.AND P2, PT, R8, RZ, PT ;  /* 0x000000ff0800720c */ /* 0x004fda0003f45270 */
[----:B------:R-:W-:Y:S05]  /*0380*/  @!P2 BRA `(.L_x_4) ;  /* 0x000000000020a947 */ /* 0x000fea0003800000 */
.L_x_8:
[----:B------:R-:W-:Y:S05]  /*0390*/  BSYNC.RECONVERGENT B6 ;  /* 0x0000000000067941 */ /* 0x000fea0003800200 */
.L_x_6:
[----:B-----5:R-:W-:-:S04]  /*03a0*/  PRMT R8, R8, 0x9910, RZ ;  /* 0x0000991008087816 */ /* 0x020fc800000000ff */
[----:B------:R-:W-:-:S04]  /*03b0*/  ISETP.EQ.OR P0, PT, R8, RZ, !P0 ;  /* 0x000000ff0800720c */ /* 0x000fc80004702670 */
[----:B------:R-:W-:-:S13]  /*03c0*/  ISETP.NE.OR P0, PT, R11, R8, P0 ;  /* 0x000000080b00720c */ /* 0x000fda0000705670 */
[----:B------:R-:W-:Y:S05]  /*03d0*/  @P0 BRA `(.L_x_5) ;  /* 0x0000000000440947 */ /* 0x000fea0003800000 */
[----:B------:R-:W-:-:S05]  /*03e0*/  VIADD R15, R15, 0x2 ;  /* 0x000000020f0f7836 */ /* 0x000fca0000000000 */
[----:B------:R-:W-:-:S13]  /*03f0*/  ISETP.NE.AND P0, PT, R15, 0x32, PT ;  /* 0x000000320f00780c */ /* 0x000fda0003f05270 */
[----:B------:R-:W-:Y:S05]  /*0400*/  @P0 BRA `(.L_x_9) ;  /* 0xfffffffc00740947 */ /* 0x000fea000383ffff */
.L_x_4:
[----:B0-----:R-:W0:Y:S01]  /*0410*/  LDC.64 R8, c[0x0][0x380] ;  /* 0x0000e000ff087b82 */ /* 0x001e220000000a00 */
[----:B------:R-:W-:Y:S01]  /*0420*/  MOV R10, 0x0 ;  /* 0x00000000000a7802 */ /* 0x000fe20000000f00 */
[----:B------:R-:W1:Y:S01]  /*0430*/  LDCU.64 UR4, c[0x4][0x8] ;  /* 0x01000100ff0477ac */ /* 0x000e620008000a00 */
[----:B0-----:R-:W-:-:S06]  /*0440*/  IMAD.WIDE.U32 R8, R17, 0x8, R8 ;  /* 0x0000000811087825 */ /* 0x001fcc00078e0008 */
[----:B------:R-:W2:Y:S01]  /*0450*/  LDG.E.64 R8, desc[UR36][R8.64] ;  /* 0x0000002408087981 */ /* 0x000ea2000c1e1b00 */
[----:B------:R-:W0:Y:S01]  /*0460*/  LDC.64 R10, c[0x4][R10] ;  /* 0x010000000a0a7b82 */ /* 0x000e220000000a00 */
[----:B-1----:R-:W-:Y:S02]  /*0470*/  IMAD.U32 R4, RZ, RZ, UR4 ;  /* 0x00000004ff047e24 */ /* 0x002fe4000f8e00ff */
[----:B------:R1:W-:Y:S01]  /*0480*/  STL.64 [R1+0x8], R2 ;  /* 0x0000080201007387 */ /* 0x0003e20000100a00 */
[----:B------:R-:W-:-:S03]  /*0490*/  IMAD.U32 R5, RZ, RZ, UR5 ;  /* 0x00000005ff057e24 */ /* 0x000fc6000f8e00ff */
[----:B------:R1:W-:Y:S04]  /*04a0*/  STL [R1+0x10], R0 ;  /* 0x0000100001007387 */ /* 0x0003e80000100800 */
[----:B0-2---:R1:W-:Y:S02]  /*04b0*/  STL.64 [R1], R8 ;  /* 0x0000000801007387 */ /* 0x0053e40000100a00 */
[----:B------:R-:W-:-:S07]  /*04c0*/  LEPC R20, `(.L_x_10) ;  /* 0x000000001014794e */ /* 0x000fce0000000000 */
[----:B-1----:R-:W-:Y:S05]  /*04d0*/  CALL.ABS.NOINC R10 ;  /* 0x000000000a007343 */ /* 0x002fea0003c00000 */
.L_x_10:
[----:B------:R-:W-:Y:S05]  /*04e0*/  EXIT ;  /* 0x000000000000794d */ /* 0x000fea0003800000 */
.L_x_5:
[----:B------:R-:W-:Y:S05]  /*04f0*/  BSYNC.RECONVERGENT B8 ;  /* 0x0000000000087941 */ /* 0x000fea0003800200 */
.L_x_0:
[----:B------:R-:W-:Y:S05]  /*0500*/  @P1 BRA `(.L_x_11) ;  /* 0xfffffffc00101947 */ /* 0x000fea000383ffff */
[----:B------:R-:W-:Y:S05]  /*0510*/  EXIT ;  /* 0x000000000000794d */ /* 0x000fea0003800000 */
.L_x_12:
[----:B------:R-:W-:-:S00]  /*0520*/  BRA `(.L_x_12) ;  /* 0xfffffffc00fc7947 */ /* 0x000fc0000383ffff */
[----:B------:R-:W-:-:S00]  /*0530*/  NOP ;  /* 0x0000000000007918 */ /* 0x000fc00000000000 */
        /* <DEDUP_REMOVED lines=12> */
.L_x_13:


//--------------------- .nv.global.init           --------------------------
	.section	.nv.global.init,"aw",@progbits
.nv.global.init:
	.type		$str,@object
	.size		$str,(.L_0 - $str)
$str:
        /*0000*/ 	.byte	0x1b, 0x5b, 0x33, 0x32, 0x6d, 0x5b, 0x2b, 0x5d, 0x20, 0x46, 0x4f, 0x55, 0x4e, 0x44, 0x20, 0x1b
        /*0010*/ 	.byte	0x5b, 0x33, 0x33, 0x3b, 0x31, 0x6d, 0x25, 0x73, 0x1b, 0x5b, 0x30, 0x3b, 0x33, 0x32, 0x6d, 0x20
        /*0020*/ 	.byte	0x66, 0x6f, 0x72, 0x20, 0x68, 0x61, 0x73, 0x68, 0x20, 0x25, 0x73, 0x20, 0x28, 0x73, 0x68, 0x61
        /*0030*/ 	.byte	0x64, 0x6f, 0x77, 0x5f, 0x69, 0x6e, 0x64, 0x65, 0x78, 0x20, 0x3d, 0x20, 0x25, 0x64, 0x29, 0x0a
        /*0040*/ 	.byte	0x1b, 0x5b, 0x30, 0x6d, 0x00
.L_0:


//--------------------- .nv.shared.reserved.0     --------------------------
	.section	.nv.shared.reserved.0,"aw",@nobits
	.weak		__nv_reservedSMEM_offset_0_alias
	.size		__nv_reservedSMEM_offset_0_alias, 0, 64
	.other		__nv_reservedSMEM_offset_0_alias,@"STO_CUDA_RESERVED_SHARED STV_DEFAULT"
__nv_reservedSMEM_offset_0_alias:
	.zero		0
	.zero		64


//--------------------- .nv.constant0._Z10check_hashPPcS0_iS0_i --------------------------
	.section	.nv.constant0._Z10check_hashPPcS0_iS0_i,"a",@progbits
	.sectionflags	@""
	.align	4
.nv.constant0._Z10check_hashPPcS0_iS0_i:
	.zero		932


//--------------------- SYMBOLS --------------------------

	.type		.nv.reservedSmem.offset0,@object
	.size		.nv.reservedSmem.offset0,0x4
	.type		vprintf,@function
